//
// Generated by NVIDIA NVVM Compiler
//
// Compiler Build ID: CL-36424714
// Cuda compilation tools, release 13.0, V13.0.88
// Based on NVVM 20.0.0
//

.version 9.0
.target sm_100
.address_size 64

	// .globl	_Z9arrayMultPfS_S_i

.visible .entry _Z9arrayMultPfS_S_i(
	.param .u64 .ptr .align 1 _Z9arrayMultPfS_S_i_param_0,
	.param .u64 .ptr .align 1 _Z9arrayMultPfS_S_i_param_1,
	.param .u64 .ptr .align 1 _Z9arrayMultPfS_S_i_param_2,
	.param .u32 _Z9arrayMultPfS_S_i_param_3
)
{
	.reg .pred 	%p<2>;
	.reg .b32 	%r<6>;
	.reg .b32 	%f<4>;
	.reg .b64 	%rd<11>;

	ld.param.u64 	%rd1, [_Z9arrayMultPfS_S_i_param_0];
	ld.param.u64 	%rd2, [_Z9arrayMultPfS_S_i_param_1];
	ld.param.u64 	%rd3, [_Z9arrayMultPfS_S_i_param_2];
	ld.param.u32 	%r2, [_Z9arrayMultPfS_S_i_param_3];
	mov.u32 	%r3, %ctaid.x;
	mov.u32 	%r4, %ntid.x;
	mov.u32 	%r5, %tid.x;
	mad.lo.s32 	%r1, %r3, %r4, %r5;
	setp.ge.s32 	%p1, %r1, %r2;
	@%p1 bra 	$L__BB0_2;
	cvta.to.global.u64 	%rd4, %rd1;
	cvta.to.global.u64 	%rd5, %rd2;
	cvta.to.global.u64 	%rd6, %rd3;
	mul.wide.s32 	%rd7, %r1, 4;
	add.s64 	%rd8, %rd4, %rd7;
	ld.global.f32 	%f1, [%rd8];
	add.s64 	%rd9, %rd5, %rd7;
	ld.global.f32 	%f2, [%rd9];
	mul.f32 	%f3, %f1, %f2;
	add.s64 	%rd10, %rd6, %rd7;
	st.global.f32 	[%rd10], %f3;
$L__BB0_2:
	ret;

}


// ===== COMPILED SASS (sm_100) =====

	.target	sm_100

	.elftype	@"ET_EXEC"


//--------------------- .note.nv.tkinfo           --------------------------
	.section	.note.nv.tkinfo,"",@"SHT_NOTE"
	.sectionflags	@"SHF_NOTE_NV_TKINFO"
	.tkinfo
        /*0018*/ 	.word	0x00000002
        /*0030*/ 	.string	""
        /*0030*/ 	.string	"ptxas"
        /*0030*/ 	.string	"Cuda compilation tools, release 13.0, V13.0.88"
        /*0030*/ 	.string	"Build cuda_13.0.r13.0/compiler.36424714_0"
        /*0030*/ 	.string	"-arch sm_100 -m 64 "



//--------------------- .note.nv.cuinfo           --------------------------
	.section	.note.nv.cuinfo,"",@"SHT_NOTE"
	.sectionflags	@"SHF_NOTE_NV_CUINFO"
        /*0018*/ 	.short	0x0002
        /*001a*/ 	.short	0x0064
        /*001c*/ 	.short	0x0082
	.zero		2


//--------------------- .nv.info                  --------------------------
	.section	.nv.info,"",@"SHT_CUDA_INFO"
	.align	4


	//----- nvinfo : EIATTR_REGCOUNT
	.align		4
        /*0000*/ 	.byte	0x04, 0x2f
        /*0002*/ 	.short	(.L_1 - .L_0)
	.align		4
.L_0:
        /*0004*/ 	.word	index@(_Z9arrayMultPfS_S_i)
        /*0008*/ 	.word	0x0000000c


	//----- nvinfo : EIATTR_FRAME_SIZE
	.align		4
.L_1:
        /*000c*/ 	.byte	0x04, 0x11
        /*000e*/ 	.short	(.L_3 - .L_2)
	.align		4
.L_2:
        /*0010*/ 	.word	index@(_Z9arrayMultPfS_S_i)
        /*0014*/ 	.word	0x00000000


	//----- nvinfo : EIATTR_MIN_STACK_SIZE
	.align		4
.L_3:
        /*0018*/ 	.byte	0x04, 0x12
        /*001a*/ 	.short	(.L_5 - .L_4)
	.align		4
.L_4:
        /*001c*/ 	.word	index@(_Z9arrayMultPfS_S_i)
        /*0020*/ 	.word	0x00000000
.L_5:


//--------------------- .nv.compat                --------------------------
	.section	.nv.compat,"",@"SHT_CUDA_COMPAT_INFO"
	.align	4
        /*0000*/ 	.byte	0x02, 0x09, 0x00, 0x00, 0x02, 0x02, 0x01, 0x00, 0x02, 0x05, 0x05, 0x00, 0x03, 0x07, 0x01, 0x01
        /*0010*/ 	.byte	0x02, 0x03, 0x00, 0x00, 0x02, 0x06, 0x01, 0x00, 0x04, 0x0b, 0x08, 0x00, 0x09, 0x00, 0x00, 0x00
        /*0020*/ 	.byte	0x00, 0x00, 0x00, 0x00


//--------------------- .nv.info._Z9arrayMultPfS_S_i --------------------------
	.section	.nv.info._Z9arrayMultPfS_S_i,"",@"SHT_CUDA_INFO"
	.sectionflags	@""
	.align	4


	//----- nvinfo : EIATTR_CUDA_API_VERSION
	.align		4
        /*0000*/ 	.byte	0x04, 0x37
        /*0002*/ 	.short	(.L_7 - .L_6)
.L_6:
        /*0004*/ 	.word	0x00000082


	//----- nvinfo : EIATTR_KPARAM_INFO
	.align		4
.L_7:
        /*0008*/ 	.byte	0x04, 0x17
        /*000a*/ 	.short	(.L_9 - .L_8)
.L_8:
        /*000c*/ 	.word	0x00000000
        /*0010*/ 	.short	0x0003
        /*0012*/ 	.short	0x0018
        /*0014*/ 	.byte	0x00, 0xf0, 0x11, 0x00


	//----- nvinfo : EIATTR_KPARAM_INFO
	.align		4
.L_9:
        /*0018*/ 	.byte	0x04, 0x17
        /*001a*/ 	.short	(.L_11 - .L_10)
.L_10:
        /*001c*/ 	.word	0x00000000
        /*0020*/ 	.short	0x0002
        /*0022*/ 	.short	0x0010
        /*0024*/ 	.byte	0x00, 0xf5, 0x21, 0x00


	//----- nvinfo : EIATTR_KPARAM_INFO
	.align		4
.L_11:
        /*0028*/ 	.byte	0x04, 0x17
        /*002a*/ 	.short	(.L_13 - .L_12)
.L_12:
        /*002c*/ 	.word	0x00000000
        /*0030*/ 	.short	0x0001
        /*0032*/ 	.short	0x0008
        /*0034*/ 	.byte	0x00, 0xf5, 0x21, 0x00


	//----- nvinfo : EIATTR_KPARAM_INFO
	.align		4
.L_13:
        /*0038*/ 	.byte	0x04, 0x17
        /*003a*/ 	.short	(.L_15 - .L_14)
.L_14:
        /*003c*/ 	.word	0x00000000
        /*0040*/ 	.short	0x0000
        /*0042*/ 	.short	0x0000
        /*0044*/ 	.byte	0x00, 0xf5, 0x21, 0x00


	//----- nvinfo : EIATTR_SPARSE_MMA_MASK
	.align		4
.L_15:
        /*0048*/ 	.byte	0x03, 0x50
        /*004a*/ 	.short	0x0000


	//----- nvinfo : EIATTR_MAXREG_COUNT
	.align		4
        /*004c*/ 	.byte	0x03, 0x1b
        /*004e*/ 	.short	0x00ff


	//----- nvinfo : EIATTR_MERCURY_ISA_VERSION
	.align		4
        /*0050*/ 	.byte	0x03, 0x5f
        /*0052*/ 	.short	0x0101


	//----- nvinfo : EIATTR_VRC_CTA_INIT_COUNT
	.align		4
        /*0054*/ 	.byte	0x02, 0x4a
	.zero		1
	.zero		1


	//----- nvinfo : EIATTR_EXIT_INSTR_OFFSETS
	.align		4
        /*0058*/ 	.byte	0x04, 0x1c
        /*005a*/ 	.short	(.L_17 - .L_16)


	//   ....[0]....
.L_16:
        /*005c*/ 	.word	0x00000070


	//   ....[1]....
        /*0060*/ 	.word	0x00000130


	//----- nvinfo : EIATTR_CBANK_PARAM_SIZE
	.align		4
.L_17:
        /*0064*/ 	.byte	0x03, 0x19
        /*0066*/ 	.short	0x001c


	//----- nvinfo : EIATTR_PARAM_CBANK
	.align		4
        /*0068*/ 	.byte	0x04, 0x0a
        /*006a*/ 	.short	(.L_19 - .L_18)
	.align		4
.L_18:
        /*006c*/ 	.word	index@(.nv.constant0._Z9arrayMultPfS_S_i)
        /*0070*/ 	.short	0x0380
        /*0072*/ 	.short	0x001c


	//----- nvinfo : EIATTR_SW_WAR
	.align		4
.L_19:
        /*0074*/ 	.byte	0x04, 0x36
        /*0076*/ 	.short	(.L_21 - .L_20)
.L_20:
        /*0078*/ 	.word	0x00000008
.L_21:


//--------------------- .nv.callgraph             --------------------------
	.section	.nv.callgraph,"",@"SHT_CUDA_CALLGRAPH"
	.align	4
	.sectionentsize	8
	.align		4
        /*0000*/ 	.word	0x00000000
	.align		4
        /*0004*/ 	.word	0xffffffff
	.align		4
        /*0008*/ 	.word	0x00000000
	.align		4
        /*000c*/ 	.word	0xfffffffe
	.align		4
        /*0010*/ 	.word	0x00000000
	.align		4
        /*0014*/ 	.word	0xfffffffd
	.align		4
        /*0018*/ 	.word	0x00000000
	.align		4
        /*001c*/ 	.word	0xfffffffc


//--------------------- .text._Z9arrayMultPfS_S_i --------------------------
	.section	.text._Z9arrayMultPfS_S_i,"ax",@progbits
	.align	128
        .global         _Z9arrayMultPfS_S_i
        .type           _Z9arrayMultPfS_S_i,@function
        .size           _Z9arrayMultPfS_S_i,(.L_x_1 - _Z9arrayMultPfS_S_i)
        .other          _Z9arrayMultPfS_S_i,@"STO_CUDA_ENTRY STV_DEFAULT"
_Z9arrayMultPfS_S_i:
.text._Z9arrayMultPfS_S_i:
[----:B------:R-:W-:Y:S01]  /*0000*/  LDC R1, c[0x0][0x37c] ;  /* 0x0000df00ff017b82 */ /* 0x000fe20000000800 */
[----:B------:R-:W0:Y:S07]  /*0010*/  S2R R0, SR_TID.X ;  /* 0x0000000000007919 */ /* 0x000e2e0000002100 */
[----:B------:R-:W0:Y:S01]  /*0020*/  S2UR UR4, SR_CTAID.X ;  /* 0x00000000000479c3 */ /* 0x000e220000002500 */
[----:B------:R-:W1:Y:S07]  /*0030*/  LDCU UR5, c[0x0][0x398] ;  /* 0x00007300ff0577ac */ /* 0x000e6e0008000800 */
[----:B------:R-:W0:Y:S02]  /*0040*/  LDC R9, c[0x0][0x360] ;  /* 0x0000d800ff097b82 */ /* 0x000e240000000800 */
[----:B0-----:R-:W-:-:S05]  /*0050*/  IMAD R9, R9, UR4, R0 ;  /* 0x0000000409097c24 */ /* 0x001fca000f8e0200 */
[----:B-1----:R-:W-:-:S13]  /*0060*/  ISETP.GE.AND P0, PT, R9, UR5, PT ;  /* 0x0000000509007c0c */ /* 0x002fda000bf06270 */
[----:B------:R-:W-:Y:S05]  /*0070*/  @P0 EXIT ;  /* 0x000000000000094d */ /* 0x000fea0003800000 */
[----:B------:R-:W0:Y:S01]  /*0080*/  LDC.64 R2, c[0x0][0x380] ;  /* 0x0000e000ff027b82 */ /* 0x000e220000000a00 */
[----:B------:R-:W1:Y:S07]  /*0090*/  LDCU.64 UR4, c[0x0][0x358] ;  /* 0x00006b00ff0477ac */ /* 0x000e6e0008000a00 */
[----:B------:R-:W2:Y:S08]  /*00a0*/  LDC.64 R4, c[0x0][0x388] ;  /* 0x0000e200ff047b82 */ /* 0x000eb00000000a00 */
[----:B------:R-:W3:Y:S01]  /*00b0*/  LDC.64 R6, c[0x0][0x390] ;  /* 0x0000e400ff067b82 */ /* 0x000ee20000000a00 */
[----:B0-----:R-:W-:-:S06]  /*00c0*/  IMAD.WIDE R2, R9, 0x4, R2 ;  /* 0x0000000409027825 */ /* 0x001fcc00078e0202 */
[----:B-1----:R-:W4:Y:S01]  /*00d0*/  LDG.E R2, desc[UR4][R2.64] ;  /* 0x0000000402027981 */ /* 0x002f22000c1e1900 */
[----:B--2---:R-:W-:-:S06]  /*00e0*/  IMAD.WIDE R4, R9, 0x4, R4 ;  /* 0x0000000409047825 */ /* 0x004fcc00078e0204 */
[----:B------:R-:W4:Y:S01]  /*00f0*/  LDG.E R5, desc[UR4][R4.64] ;  /* 0x0000000404057981 */ /* 0x000f22000c1e1900 */
[----:B---3--:R-:W-:-:S04]  /*0100*/  IMAD.WIDE R6, R9, 0x4, R6 ;  /* 0x0000000409067825 */ /* 0x008fc800078e0206 */
[----:B----4-:R-:W-:-:S05]  /*0110*/  FMUL R9, R2, R5 ;  /* 0x0000000502097220 */ /* 0x010fca0000400000 */
[----:B------:R-:W-:Y:S01]  /*0120*/  STG.E desc[UR4][R6.64], R9 ;  /* 0x0000000906007986 */ /* 0x000fe2000c101904 */
[----:B------:R-:W-:Y:S05]  /*0130*/  EXIT ;  /* 0x000000000000794d */ /* 0x000fea0003800000 */
.L_x_0:
[----:B------:R-:W-:-:S00]  /*0140*/  BRA `(.L_x_0) ;  /* 0xfffffffc00fc7947 */ /* 0x000fc0000383ffff */
[----:B------:R-:W-:-:S00]  /*0150*/  NOP ;  /* 0x0000000000007918 */ /* 0x000fc00000000000 */
        /* <DEDUP_REMOVED lines=10> */
.L_x_1:


//--------------------- .nv.shared.reserved.0     --------------------------
	.section	.nv.shared.reserved.0,"aw",@nobits
	.weak		__nv_reservedSMEM_offset_0_alias
	.size		__nv_reservedSMEM_offset_0_alias, 0, 64
	.other		__nv_reservedSMEM_offset_0_alias,@"STO_CUDA_RESERVED_SHARED STV_DEFAULT"
__nv_reservedSMEM_offset_0_alias:
	.zero		0
	.zero		64


//--------------------- .nv.constant0._Z9arrayMultPfS_S_i --------------------------
	.section	.nv.constant0._Z9arrayMultPfS_S_i,"a",@progbits
	.sectionflags	@""
	.align	4
.nv.constant0._Z9arrayMultPfS_S_i:
	.zero		924


//--------------------- SYMBOLS --------------------------

	.type		.nv.reservedSmem.offset0,@object
	.size		.nv.reservedSmem.offset0,0x4
